//
// Generated by NVIDIA NVVM Compiler
//
// Compiler Build ID: CL-36424714
// Cuda compilation tools, release 13.0, V13.0.88
// Based on NVVM 20.0.0
//

.version 9.0
.target sm_100
.address_size 64

	// .globl	_Z13feelScreenGPUPiiiddddi
.extern .func  (.param .b32 func_retval0) vprintf
(
	.param .b64 vprintf_param_0,
	.param .b64 vprintf_param_1
)
;
.global .align 1 .b8 $str[45] = {67, 111, 117, 110, 116, 58, 32, 37, 100, 44, 32, 114, 49, 58, 32, 37, 102, 44, 32, 99, 49, 58, 32, 37, 102, 44, 32, 114, 50, 58, 32, 37, 102, 44, 32, 99, 50, 58, 32, 37, 102, 50, 32, 10};

.visible .entry _Z13feelScreenGPUPiiiddddi(
	.param .u64 .ptr .align 1 _Z13feelScreenGPUPiiiddddi_param_0,
	.param .u32 _Z13feelScreenGPUPiiiddddi_param_1,
	.param .u32 _Z13feelScreenGPUPiiiddddi_param_2,
	.param .f64 _Z13feelScreenGPUPiiiddddi_param_3,
	.param .f64 _Z13feelScreenGPUPiiiddddi_param_4,
	.param .f64 _Z13feelScreenGPUPiiiddddi_param_5,
	.param .f64 _Z13feelScreenGPUPiiiddddi_param_6,
	.param .u32 _Z13feelScreenGPUPiiiddddi_param_7
)
{
	.local .align 8 .b8 	__local_depot0[40];
	.reg .b64 	%SP;
	.reg .b64 	%SPL;
	.reg .pred 	%p<8>;
	.reg .b32 	%r<19>;
	.reg .b64 	%rd<10>;
	.reg .b64 	%fd<22>;

	mov.u64 	%SPL, __local_depot0;
	cvta.local.u64 	%SP, %SPL;
	ld.param.u64 	%rd3, [_Z13feelScreenGPUPiiiddddi_param_0];
	ld.param.u32 	%r4, [_Z13feelScreenGPUPiiiddddi_param_1];
	ld.param.u32 	%r5, [_Z13feelScreenGPUPiiiddddi_param_2];
	ld.param.f64 	%fd7, [_Z13feelScreenGPUPiiiddddi_param_3];
	ld.param.f64 	%fd8, [_Z13feelScreenGPUPiiiddddi_param_4];
	ld.param.f64 	%fd9, [_Z13feelScreenGPUPiiiddddi_param_5];
	ld.param.f64 	%fd10, [_Z13feelScreenGPUPiiiddddi_param_6];
	ld.param.u32 	%r6, [_Z13feelScreenGPUPiiiddddi_param_7];
	mov.u32 	%r7, %ctaid.x;
	mov.u32 	%r8, %ntid.x;
	mov.u32 	%r9, %tid.x;
	mad.lo.s32 	%r1, %r7, %r8, %r9;
	mul.lo.s32 	%r10, %r5, %r4;
	setp.ge.s32 	%p1, %r1, %r10;
	@%p1 bra 	$L__BB0_8;
	cvta.to.global.u64 	%rd4, %rd3;
	rem.s32 	%r11, %r1, %r4;
	cvt.rn.f64.s32 	%fd11, %r11;
	fma.rn.f64 	%fd1, %fd9, %fd11, %fd7;
	div.s32 	%r12, %r1, %r5;
	cvt.rn.f64.s32 	%fd12, %r12;
	fma.rn.f64 	%fd2, %fd10, %fd12, %fd8;
	setp.lt.s32 	%p2, %r6, 1;
	mul.wide.s32 	%rd5, %r1, 4;
	add.s64 	%rd1, %rd4, %rd5;
	@%p2 bra 	$L__BB0_7;
	add.u64 	%rd6, %SP, 0;
	add.u64 	%rd2, %SPL, 0;
	mov.b32 	%r18, 0;
	mov.f64 	%fd20, 0d0000000000000000;
	mov.u64 	%rd7, $str;
	mov.f64 	%fd21, %fd20;
$L__BB0_3:
	setp.ne.s32 	%p3, %r1, 529469;
	ld.global.u32 	%r14, [%rd1];
	setp.ne.s32 	%p4, %r14, 0;
	or.pred  	%p5, %p3, %p4;
	@%p5 bra 	$L__BB0_5;
	st.local.u32 	[%rd2], %r18;
	st.local.f64 	[%rd2+8], %fd21;
	st.local.f64 	[%rd2+16], %fd20;
	st.local.f64 	[%rd2+24], %fd1;
	st.local.f64 	[%rd2+32], %fd2;
	cvta.global.u64 	%rd8, %rd7;
	{ // callseq 0, 0
	.param .b64 param0;
	st.param.b64 	[param0], %rd8;
	.param .b64 param1;
	st.param.b64 	[param1], %rd6;
	.param .b32 retval0;
	call.uni (retval0), 
	vprintf, 
	(
	param0, 
	param1
	);
	ld.param.b32 	%r15, [retval0];
	} // callseq 0
$L__BB0_5:
	mul.f64 	%fd14, %fd21, %fd21;
	mul.f64 	%fd15, %fd20, %fd20;
	sub.f64 	%fd16, %fd14, %fd15;
	add.f64 	%fd21, %fd1, %fd16;
	add.f64 	%fd17, %fd21, %fd21;
	fma.rn.f64 	%fd20, %fd20, %fd17, %fd2;
	mul.f64 	%fd18, %fd20, %fd20;
	fma.rn.f64 	%fd19, %fd21, %fd21, %fd18;
	setp.geu.f64 	%p6, %fd19, 0d4010000000000000;
	@%p6 bra 	$L__BB0_9;
	add.s32 	%r18, %r18, 1;
	setp.eq.s32 	%p7, %r18, %r6;
	@%p7 bra 	$L__BB0_7;
	bra.uni 	$L__BB0_3;
$L__BB0_7:
	mov.b32 	%r17, -1;
	st.global.u32 	[%rd1], %r17;
$L__BB0_8:
	ret;
$L__BB0_9:
	st.global.u32 	[%rd1], %r18;
	bra.uni 	$L__BB0_8;

}


// ===== COMPILED SASS (sm_100) =====

	.target	sm_100

	.elftype	@"ET_EXEC"


//--------------------- .note.nv.tkinfo           --------------------------
	.section	.note.nv.tkinfo,"",@"SHT_NOTE"
	.sectionflags	@"SHF_NOTE_NV_TKINFO"
	.tkinfo
        /*0018*/ 	.word	0x00000002
        /*0030*/ 	.string	""
        /*0030*/ 	.string	"ptxas"
        /*0030*/ 	.string	"Cuda compilation tools, release 13.0, V13.0.88"
        /*0030*/ 	.string	"Build cuda_13.0.r13.0/compiler.36424714_0"
        /*0030*/ 	.string	"-arch sm_100 -m 64 "



//--------------------- .note.nv.cuinfo           --------------------------
	.section	.note.nv.cuinfo,"",@"SHT_NOTE"
	.sectionflags	@"SHF_NOTE_NV_CUINFO"
        /*0018*/ 	.short	0x0002
        /*001a*/ 	.short	0x0064
        /*001c*/ 	.short	0x0082
	.zero		2


//--------------------- .nv.info                  --------------------------
	.section	.nv.info,"",@"SHT_CUDA_INFO"
	.align	4


	//----- nvinfo : EIATTR_REGCOUNT
	.align		4
        /*0000*/ 	.byte	0x04, 0x2f
        /*0002*/ 	.short	(.L_2 - .L_1)
	.align		4
.L_1:
        /*0004*/ 	.word	index@(_Z13feelScreenGPUPiiiddddi)
        /*0008*/ 	.word	0x00000022


	//----- nvinfo : EIATTR_FRAME_SIZE
	.align		4
.L_2:
        /*000c*/ 	.byte	0x04, 0x11
        /*000e*/ 	.short	(.L_4 - .L_3)
	.align		4
.L_3:
        /*0010*/ 	.word	index@(_Z13feelScreenGPUPiiiddddi)
        /*0014*/ 	.word	0x00000028


	//----- nvinfo : EIATTR_MIN_STACK_SIZE
	.align		4
.L_4:
        /*0018*/ 	.byte	0x04, 0x12
        /*001a*/ 	.short	(.L_6 - .L_5)
	.align		4
.L_5:
        /*001c*/ 	.word	index@(_Z13feelScreenGPUPiiiddddi)
        /*0020*/ 	.word	0x00000028
.L_6:


//--------------------- .nv.compat                --------------------------
	.section	.nv.compat,"",@"SHT_CUDA_COMPAT_INFO"
	.align	4
        /*0000*/ 	.byte	0x02, 0x09, 0x00, 0x00, 0x02, 0x02, 0x01, 0x00, 0x02, 0x05, 0x05, 0x00, 0x03, 0x07, 0x01, 0x01
        /*0010*/ 	.byte	0x02, 0x03, 0x00, 0x00, 0x02, 0x06, 0x01, 0x00, 0x04, 0x0b, 0x08, 0x00, 0x01, 0x00, 0x00, 0x00
        /*0020*/ 	.byte	0x00, 0x00, 0x00, 0x00


//--------------------- .nv.info._Z13feelScreenGPUPiiiddddi --------------------------
	.section	.nv.info._Z13feelScreenGPUPiiiddddi,"",@"SHT_CUDA_INFO"
	.sectionflags	@""
	.align	4


	//----- nvinfo : EIATTR_CUDA_API_VERSION
	.align		4
        /*0000*/ 	.byte	0x04, 0x37
        /*0002*/ 	.short	(.L_8 - .L_7)
.L_7:
        /*0004*/ 	.word	0x00000082


	//----- nvinfo : EIATTR_KPARAM_INFO
	.align		4
.L_8:
        /*0008*/ 	.byte	0x04, 0x17
        /*000a*/ 	.short	(.L_10 - .L_9)
.L_9:
        /*000c*/ 	.word	0x00000000
        /*0010*/ 	.short	0x0007
        /*0012*/ 	.short	0x0030
        /*0014*/ 	.byte	0x00, 0xf0, 0x11, 0x00


	//----- nvinfo : EIATTR_KPARAM_INFO
	.align		4
.L_10:
        /*0018*/ 	.byte	0x04, 0x17
        /*001a*/ 	.short	(.L_12 - .L_11)
.L_11:
        /*001c*/ 	.word	0x00000000
        /*0020*/ 	.short	0x0006
        /*0022*/ 	.short	0x0028
        /*0024*/ 	.byte	0x00, 0xf0, 0x21, 0x00


	//----- nvinfo : EIATTR_KPARAM_INFO
	.align		4
.L_12:
        /*0028*/ 	.byte	0x04, 0x17
        /*002a*/ 	.short	(.L_14 - .L_13)
.L_13:
        /*002c*/ 	.word	0x00000000
        /*0030*/ 	.short	0x0005
        /*0032*/ 	.short	0x0020
        /*0034*/ 	.byte	0x00, 0xf0, 0x21, 0x00


	//----- nvinfo : EIATTR_KPARAM_INFO
	.align		4
.L_14:
        /*0038*/ 	.byte	0x04, 0x17
        /*003a*/ 	.short	(.L_16 - .L_15)
.L_15:
        /*003c*/ 	.word	0x00000000
        /*0040*/ 	.short	0x0004
        /*0042*/ 	.short	0x0018
        /*0044*/ 	.byte	0x00, 0xf0, 0x21, 0x00


	//----- nvinfo : EIATTR_KPARAM_INFO
	.align		4
.L_16:
        /*0048*/ 	.byte	0x04, 0x17
        /*004a*/ 	.short	(.L_18 - .L_17)
.L_17:
        /*004c*/ 	.word	0x00000000
        /*0050*/ 	.short	0x0003
        /*0052*/ 	.short	0x0010
        /*0054*/ 	.byte	0x00, 0xf0, 0x21, 0x00


	//----- nvinfo : EIATTR_KPARAM_INFO
	.align		4
.L_18:
        /*0058*/ 	.byte	0x04, 0x17
        /*005a*/ 	.short	(.L_20 - .L_19)
.L_19:
        /*005c*/ 	.word	0x00000000
        /*0060*/ 	.short	0x0002
        /*0062*/ 	.short	0x000c
        /*0064*/ 	.byte	0x00, 0xf0, 0x11, 0x00


	//----- nvinfo : EIATTR_KPARAM_INFO
	.align		4
.L_20:
        /*0068*/ 	.byte	0x04, 0x17
        /*006a*/ 	.short	(.L_22 - .L_21)
.L_21:
        /*006c*/ 	.word	0x00000000
        /*0070*/ 	.short	0x0001
        /*0072*/ 	.short	0x0008
        /*0074*/ 	.byte	0x00, 0xf0, 0x11, 0x00


	//----- nvinfo : EIATTR_KPARAM_INFO
	.align		4
.L_22:
        /*0078*/ 	.byte	0x04, 0x17
        /*007a*/ 	.short	(.L_24 - .L_23)
.L_23:
        /*007c*/ 	.word	0x00000000
        /*0080*/ 	.short	0x0000
        /*0082*/ 	.short	0x0000
        /*0084*/ 	.byte	0x00, 0xf5, 0x21, 0x00


	//----- nvinfo : EIATTR_SPARSE_MMA_MASK
	.align		4
.L_24:
        /*0088*/ 	.byte	0x03, 0x50
        /*008a*/ 	.short	0x0000


	//----- nvinfo : EIATTR_MAXREG_COUNT
	.align		4
        /*008c*/ 	.byte	0x03, 0x1b
        /*008e*/ 	.short	0x00ff


	//----- nvinfo : EIATTR_EXTERNS
	.align		4
        /*0090*/ 	.byte	0x04, 0x0f
        /*0092*/ 	.short	(.L_26 - .L_25)


	//   ....[0]....
	.align		4
.L_25:
        /*0094*/ 	.word	index@(vprintf)


	//----- nvinfo : EIATTR_MERCURY_ISA_VERSION
	.align		4
.L_26:
        /*0098*/ 	.byte	0x03, 0x5f
        /*009a*/ 	.short	0x0101


	//----- nvinfo : EIATTR_VRC_CTA_INIT_COUNT
	.align		4
        /*009c*/ 	.byte	0x02, 0x4a
	.zero		1
	.zero		1


	//----- nvinfo : EIATTR_SYSCALL_OFFSETS
	.align		4
        /*00a0*/ 	.byte	0x04, 0x46
        /*00a2*/ 	.short	(.L_28 - .L_27)


	//   ....[0]....
.L_27:
        /*00a4*/ 	.word	0x00000600


	//----- nvinfo : EIATTR_EXIT_INSTR_OFFSETS
	.align		4
.L_28:
        /*00a8*/ 	.byte	0x04, 0x1c
        /*00aa*/ 	.short	(.L_30 - .L_29)


	//   ....[0]....
.L_29:
        /*00ac*/ 	.word	0x000000d0


	//   ....[1]....
        /*00b0*/ 	.word	0x00000710


	//   ....[2]....
        /*00b4*/ 	.word	0x00000730


	//----- nvinfo : EIATTR_CRS_STACK_SIZE
	.align		4
.L_30:
        /*00b8*/ 	.byte	0x04, 0x1e
        /*00ba*/ 	.short	(.L_32 - .L_31)
.L_31:
        /*00bc*/ 	.word	0x00000000


	//----- nvinfo : EIATTR_CBANK_PARAM_SIZE
	.align		4
.L_32:
        /*00c0*/ 	.byte	0x03, 0x19
        /*00c2*/ 	.short	0x0034


	//----- nvinfo : EIATTR_PARAM_CBANK
	.align		4
        /*00c4*/ 	.byte	0x04, 0x0a
        /*00c6*/ 	.short	(.L_34 - .L_33)
	.align		4
.L_33:
        /*00c8*/ 	.word	index@(.nv.constant0._Z13feelScreenGPUPiiiddddi)
        /*00cc*/ 	.short	0x0380
        /*00ce*/ 	.short	0x0034


	//----- nvinfo : EIATTR_SW_WAR
	.align		4
.L_34:
        /*00d0*/ 	.byte	0x04, 0x36
        /*00d2*/ 	.short	(.L_36 - .L_35)
.L_35:
        /*00d4*/ 	.word	0x00000008
.L_36:


//--------------------- .nv.callgraph             --------------------------
	.section	.nv.callgraph,"",@"SHT_CUDA_CALLGRAPH"
	.align	4
	.sectionentsize	8
	.align		4
        /*0000*/ 	.word	0x00000000
	.align		4
        /*0004*/ 	.word	0xffffffff
	.align		4
        /*0008*/ 	.word	index@(_Z13feelScreenGPUPiiiddddi)
	.align		4
        /*000c*/ 	.word	index@(vprintf)
	.align		4
        /*0010*/ 	.word	0x00000000
	.align		4
        /*0014*/ 	.word	0xfffffffe
	.align		4
        /*0018*/ 	.word	0x00000000
	.align		4
        /*001c*/ 	.word	0xfffffffd
	.align		4
        /*0020*/ 	.word	0x00000000
	.align		4
        /*0024*/ 	.word	0xfffffffc


//--------------------- .nv.constant4             --------------------------
	.section	.nv.constant4,"a",@progbits
	.align	8
	.align		8
.nv.constant4:
        /*0000*/ 	.dword	vprintf
	.align		8
        /*0008*/ 	.dword	$str


//--------------------- .text._Z13feelScreenGPUPiiiddddi --------------------------
	.section	.text._Z13feelScreenGPUPiiiddddi,"ax",@progbits
	.align	128
        .global         _Z13feelScreenGPUPiiiddddi
        .type           _Z13feelScreenGPUPiiiddddi,@function
        .size           _Z13feelScreenGPUPiiiddddi,(.L_x_7 - _Z13feelScreenGPUPiiiddddi)
        .other          _Z13feelScreenGPUPiiiddddi,@"STO_CUDA_ENTRY STV_DEFAULT"
_Z13feelScreenGPUPiiiddddi:
.text._Z13feelScreenGPUPiiiddddi:
[----:B------:R-:W0:Y:S01]  /*0000*/  LDC R1, c[0x0][0x37c] ;  /* 0x0000df00ff017b82 */ /* 0x000e220000000800 */
[----:B------:R-:W1:Y:S01]  /*0010*/  S2R R7, SR_TID.X ;  /* 0x0000000000077919 */ /* 0x000e620000002100 */
[----:B------:R-:W2:Y:S06]  /*0020*/  LDCU UR5, c[0x0][0x2fc] ;  /* 0x00005f80ff0577ac */ /* 0x000eac0008000800 */
[----:B------:R-:W1:Y:S01]  /*0030*/  S2UR UR6, SR_CTAID.X ;  /* 0x00000000000679c3 */ /* 0x000e620000002500 */
[----:B0-----:R-:W-:Y:S01]  /*0040*/  VIADD R1, R1, 0xffffffd8 ;  /* 0xffffffd801017836 */ /* 0x001fe20000000000 */
[----:B------:R-:W0:Y:S06]  /*0050*/  LDCU UR4, c[0x0][0x2f8] ;  /* 0x00005f00ff0477ac */ /* 0x000e2c0008000800 */
[----:B------:R-:W3:Y:S08]  /*0060*/  LDC.64 R2, c[0x0][0x388] ;  /* 0x0000e200ff027b82 */ /* 0x000ef00000000a00 */
[----:B------:R-:W1:Y:S01]  /*0070*/  LDC R26, c[0x0][0x360] ;  /* 0x0000d800ff1a7b82 */ /* 0x000e620000000800 */
[----:B0-----:R-:W-:-:S05]  /*0080*/  IADD3 R25, P1, PT, R1, UR4, RZ ;  /* 0x0000000401197c10 */ /* 0x001fca000ff3e0ff */
[----:B--2---:R-:W-:Y:S02]  /*0090*/  IMAD.X R24, RZ, RZ, UR5, P1 ;  /* 0x00000005ff187e24 */ /* 0x004fe400088e06ff */
[----:B---3--:R-:W-:Y:S02]  /*00a0*/  IMAD R5, R3, R2, RZ ;  /* 0x0000000203057224 */ /* 0x008fe400078e02ff */
[----:B-1----:R-:W-:-:S05]  /*00b0*/  IMAD R26, R26, UR6, R7 ;  /* 0x000000061a1a7c24 */ /* 0x002fca000f8e0207 */
[----:B------:R-:W-:-:S13]  /*00c0*/  ISETP.GE.AND P0, PT, R26, R5, PT ;  /* 0x000000051a00720c */ /* 0x000fda0003f06270 */
[----:B------:R-:W-:Y:S05]  /*00d0*/  @P0 EXIT ;  /* 0x000000000000094d */ /* 0x000fea0003800000 */
[----:B------:R-:W-:Y:S01]  /*00e0*/  IABS R0, R2 ;  /* 0x0000000200007213 */ /* 0x000fe20000000000 */
[----:B------:R-:W0:Y:S01]  /*00f0*/  LDCU UR8, c[0x0][0x3b0] ;  /* 0x00007600ff0877ac */ /* 0x000e220008000800 */
[----:B------:R-:W-:Y:S01]  /*0100*/  IABS R6, R3 ;  /* 0x0000000300067213 */ /* 0x000fe20000000000 */
[----:B------:R-:W1:Y:S01]  /*0110*/  LDC.64 R30, c[0x0][0x380] ;  /* 0x0000e000ff1e7b82 */ /* 0x000e620000000a00 */
[----:B------:R-:W2:Y:S01]  /*0120*/  I2F.RP R7, R0 ;  /* 0x0000000000077306 */ /* 0x000ea20000209400 */
[----:B------:R-:W-:Y:S01]  /*0130*/  ISETP.GE.AND P3, PT, R26, RZ, PT ;  /* 0x000000ff1a00720c */ /* 0x000fe20003f66270 */
[----:B------:R-:W3:Y:S01]  /*0140*/  LDCU.64 UR4, c[0x0][0x3a0] ;  /* 0x00007400ff0477ac */ /* 0x000ee20008000a00 */
[----:B------:R-:W-:Y:S01]  /*0150*/  ISETP.NE.AND P1, PT, R2, RZ, PT ;  /* 0x000000ff0200720c */ /* 0x000fe20003f25270 */
[----:B------:R-:W-:Y:S01]  /*0160*/  BSSY.RECONVERGENT B7, `(.L_x_0) ;  /* 0x0000058000077945 */ /* 0x000fe20003800200 */
[----:B------:R-:W4:Y:S03]  /*0170*/  LDCU.64 UR6, c[0x0][0x3a8] ;  /* 0x00007500ff0677ac */ /* 0x000f260008000a00 */
[----:B------:R-:W5:Y:S01]  /*0180*/  I2F.RP R10, R6 ;  /* 0x00000006000a7306 */ /* 0x000f620000209400 */
[----:B------:R-:W1:Y:S01]  /*0190*/  LDCU.64 UR36, c[0x0][0x358] ;  /* 0x00006b00ff2477ac */ /* 0x000e620008000a00 */
[----:B0-----:R-:W-:-:S06]  /*01a0*/  UISETP.GE.AND UP0, UPT, UR8, 0x1, UPT ;  /* 0x000000010800788c */ /* 0x001fcc000bf06270 */
[----:B--2---:R-:W0:Y:S01]  /*01b0*/  MUFU.RCP R7, R7 ;  /* 0x0000000700077308 */ /* 0x004e220000001000 */
[----:B-1----:R-:W-:-:S07]  /*01c0*/  IMAD.WIDE R30, R26, 0x4, R30 ;  /* 0x000000041a1e7825 */ /* 0x002fce00078e021e */
[----:B-----5:R-:W1:Y:S01]  /*01d0*/  MUFU.RCP R10, R10 ;  /* 0x0000000a000a7308 */ /* 0x020e620000001000 */
[----:B0-----:R-:W-:Y:S01]  /*01e0*/  VIADD R8, R7, 0xffffffe ;  /* 0x0ffffffe07087836 */ /* 0x001fe20000000000 */
[----:B------:R-:W-:-:S06]  /*01f0*/  IABS R7, R26 ;  /* 0x0000001a00077213 */ /* 0x000fcc0000000000 */
[----:B------:R0:W2:Y:S01]  /*0200*/  F2I.FTZ.U32.TRUNC.NTZ R9, R8 ;  /* 0x0000000800097305 */ /* 0x0000a2000021f000 */
[----:B-1----:R-:W-:-:S07]  /*0210*/  IADD3 R4, PT, PT, R10, 0xffffffe, RZ ;  /* 0x0ffffffe0a047810 */ /* 0x002fce0007ffe0ff */
[----:B------:R1:W5:Y:S01]  /*0220*/  F2I.FTZ.U32.TRUNC.NTZ R5, R4 ;  /* 0x0000000400057305 */ /* 0x000362000021f000 */
[----:B0-----:R-:W-:Y:S02]  /*0230*/  HFMA2 R8, -RZ, RZ, 0, 0 ;  /* 0x00000000ff087431 */ /* 0x001fe400000001ff */
[----:B--2---:R-:W-:Y:S02]  /*0240*/  IMAD.MOV R11, RZ, RZ, -R9 ;  /* 0x000000ffff0b7224 */ /* 0x004fe400078e0a09 */
[----:B-1----:R-:W-:Y:S02]  /*0250*/  IMAD.MOV.U32 R4, RZ, RZ, RZ ;  /* 0x000000ffff047224 */ /* 0x002fe400078e00ff */
[----:B------:R-:W-:Y:S02]  /*0260*/  IMAD R11, R11, R0, RZ ;  /* 0x000000000b0b7224 */ /* 0x000fe400078e02ff */
[----:B-----5:R-:W-:Y:S02]  /*0270*/  IMAD.MOV R13, RZ, RZ, -R5 ;  /* 0x000000ffff0d7224 */ /* 0x020fe400078e0a05 */
[----:B------:R-:W-:-:S04]  /*0280*/  IMAD.HI.U32 R9, R9, R11, R8 ;  /* 0x0000000b09097227 */ /* 0x000fc800078e0008 */
[----:B------:R-:W-:Y:S02]  /*0290*/  IMAD R11, R13, R6, RZ ;  /* 0x000000060d0b7224 */ /* 0x000fe400078e02ff */
[----:B------:R-:W-:-:S04]  /*02a0*/  IMAD.HI.U32 R9, R9, R7, RZ ;  /* 0x0000000709097227 */ /* 0x000fc800078e00ff */
[----:B------:R-:W-:-:S04]  /*02b0*/  IMAD.HI.U32 R4, R5, R11, R4 ;  /* 0x0000000b05047227 */ /* 0x000fc800078e0004 */
[----:B------:R-:W-:Y:S02]  /*02c0*/  IMAD.MOV R9, RZ, RZ, -R9 ;  /* 0x000000ffff097224 */ /* 0x000fe400078e0a09 */
[----:B------:R-:W-:-:S04]  /*02d0*/  IMAD.HI.U32 R4, R4, R7, RZ ;  /* 0x0000000704047227 */ /* 0x000fc800078e00ff */
[----:B------:R-:W-:Y:S01]  /*02e0*/  IMAD R5, R0, R9, R7 ;  /* 0x0000000900057224 */ /* 0x000fe200078e0207 */
[----:B------:R-:W-:-:S04]  /*02f0*/  IADD3 R8, PT, PT, -R4, RZ, RZ ;  /* 0x000000ff04087210 */ /* 0x000fc80007ffe1ff */
[----:B------:R-:W-:Y:S01]  /*0300*/  ISETP.GT.U32.AND P0, PT, R0, R5, PT ;  /* 0x000000050000720c */ /* 0x000fe20003f04070 */
[----:B------:R-:W-:-:S05]  /*0310*/  IMAD R7, R6, R8, R7 ;  /* 0x0000000806077224 */ /* 0x000fca00078e0207 */
[----:B------:R-:W-:-:S07]  /*0320*/  ISETP.GT.U32.AND P4, PT, R6, R7, PT ;  /* 0x000000070600720c */ /* 0x000fce0003f84070 */
[----:B------:R-:W-:-:S05]  /*0330*/  @!P0 IMAD.IADD R5, R5, 0x1, -R0 ;  /* 0x0000000105058824 */ /* 0x000fca00078e0a00 */
[----:B------:R-:W-:Y:S01]  /*0340*/  ISETP.GT.U32.AND P0, PT, R0, R5, PT ;  /* 0x000000050000720c */ /* 0x000fe20003f04070 */
[----:B------:R-:W-:Y:S02]  /*0350*/  @!P4 IMAD.IADD R7, R7, 0x1, -R6 ;  /* 0x000000010707c824 */ /* 0x000fe400078e0a06 */
[----:B------:R-:W-:Y:S01]  /*0360*/  @!P4 VIADD R4, R4, 0x1 ;  /* 0x000000010404c836 */ /* 0x000fe20000000000 */
[----:B------:R-:W-:Y:S02]  /*0370*/  ISETP.NE.AND P4, PT, R3, RZ, PT ;  /* 0x000000ff0300720c */ /* 0x000fe40003f85270 */
[----:B------:R-:W-:Y:S02]  /*0380*/  ISETP.GE.U32.AND P2, PT, R7, R6, PT ;  /* 0x000000060700720c */ /* 0x000fe40003f46070 */
[----:B------:R-:W-:-:S05]  /*0390*/  LOP3.LUT R6, R26, R3, RZ, 0x3c, !PT ;  /* 0x000000031a067212 */ /* 0x000fca00078e3cff */
[----:B------:R-:W-:Y:S02]  /*03a0*/  @!P0 IADD3 R5, PT, PT, R5, -R0, RZ ;  /* 0x8000000005058210 */ /* 0x000fe40007ffe0ff */
[----:B------:R-:W-:Y:S02]  /*03b0*/  ISETP.GE.AND P0, PT, R6, RZ, PT ;  /* 0x000000ff0600720c */ /* 0x000fe40003f06270 */
[----:B------:R-:W4:Y:S01]  /*03c0*/  LDC.64 R6, c[0x0][0x398] ;  /* 0x0000e600ff067b82 */ /* 0x000f220000000a00 */
[----:B------:R-:W-:Y:S02]  /*03d0*/  IMAD.MOV.U32 R0, RZ, RZ, R5 ;  /* 0x000000ffff007224 */ /* 0x000fe400078e0005 */
[----:B------:R-:W-:-:S03]  /*03e0*/  @P2 VIADD R4, R4, 0x1 ;  /* 0x0000000104042836 */ /* 0x000fc60000000000 */
[----:B------:R-:W-:Y:S02]  /*03f0*/  @!P3 IADD3 R0, PT, PT, -R0, RZ, RZ ;  /* 0x000000ff0000b210 */ /* 0x000fe40007ffe1ff */
[----:B------:R-:W-:Y:S01]  /*0400*/  @!P1 LOP3.LUT R0, RZ, R2, RZ, 0x33, !PT ;  /* 0x00000002ff009212 */ /* 0x000fe200078e33ff */
[----:B------:R-:W-:Y:S02]  /*0410*/  IMAD.MOV.U32 R2, RZ, RZ, R4 ;  /* 0x000000ffff027224 */ /* 0x000fe400078e0004 */
[----:B------:R-:W3:Y:S01]  /*0420*/  LDC.64 R4, c[0x0][0x390] ;  /* 0x0000e400ff047b82 */ /* 0x000ee20000000a00 */
[----:B------:R-:W3:Y:S02]  /*0430*/  I2F.F64 R18, R0 ;  /* 0x0000000000127312 */ /* 0x000ee40000201c00 */
[----:B------:R-:W-:Y:S02]  /*0440*/  @!P0 IADD3 R2, PT, PT, -R2, RZ, RZ ;  /* 0x000000ff02028210 */ /* 0x000fe40007ffe1ff */
[----:B------:R-:W-:-:S04]  /*0450*/  @!P4 LOP3.LUT R2, RZ, R3, RZ, 0x33, !PT ;  /* 0x00000003ff02c212 */ /* 0x000fc800078e33ff */
[----:B------:R-:W4:Y:S01]  /*0460*/  I2F.F64 R16, R2 ;  /* 0x0000000200107312 */ /* 0x000f220000201c00 */
[----:B---3--:R-:W-:Y:S02]  /*0470*/  DFMA R18, R18, UR4, R4 ;  /* 0x0000000412127c2b */ /* 0x008fe40008000004 */
[----:B----4-:R-:W-:Y:S01]  /*0480*/  DFMA R16, R16, UR6, R6 ;  /* 0x0000000610107c2b */ /* 0x010fe20008000006 */
[----:B------:R-:W-:Y:S10]  /*0490*/  BRA.U !UP0, `(.L_x_1) ;  /* 0x0000000108907547 */ /* 0x000ff4000b800000 */
[----:B------:R-:W-:Y:S01]  /*04a0*/  IMAD.MOV.U32 R2, RZ, RZ, RZ ;  /* 0x000000ffff027224 */ /* 0x000fe200078e00ff */
[----:B------:R-:W-:Y:S02]  /*04b0*/  CS2R R28, SRZ ;  /* 0x00000000001c7805 */ /* 0x000fe4000001ff00 */
[----:B------:R-:W-:Y:S01]  /*04c0*/  CS2R R22, SRZ ;  /* 0x0000000000167805 */ /* 0x000fe2000001ff00 */
[----:B------:R-:W0:Y:S06]  /*04d0*/  LDCU UR38, c[0x0][0x3b0] ;  /* 0x00007600ff2677ac */ /* 0x000e2c0008000800 */
.L_x_5:
[----:B------:R-:W2:Y:S01]  /*04e0*/  LDG.E R0, desc[UR36][R30.64] ;  /* 0x000000241e007981 */ /* 0x000ea2000c1e1900 */
[----:B------:R-:W-:Y:S01]  /*04f0*/  BSSY.RECONVERGENT B6, `(.L_x_2) ;  /* 0x0000012000067945 */ /* 0x000fe20003800200 */
[----:B--2---:R-:W-:-:S04]  /*0500*/  ISETP.NE.AND P0, PT, R0, RZ, PT ;  /* 0x000000ff0000720c */ /* 0x004fc80003f05270 */
[----:B------:R-:W-:-:S13]  /*0510*/  ISETP.NE.OR P0, PT, R26, 0x8143d, P0 ;  /* 0x0008143d1a00780c */ /* 0x000fda0000705670 */
[----:B------:R-:W-:Y:S05]  /*0520*/  @P0 BRA `(.L_x_3) ;  /* 0x0000000000380947 */ /* 0x000fea0003800000 */
[----:B------:R-:W-:Y:S01]  /*0530*/  MOV R8, 0x0 ;  /* 0x0000000000087802 */ /* 0x000fe20000000f00 */
[----:B------:R1:W-:Y:S01]  /*0540*/  STL [R1], R2 ;  /* 0x0000000201007387 */ /* 0x0003e20000100800 */
[----:B------:R-:W2:Y:S01]  /*0550*/  LDCU.64 UR4, c[0x4][0x8] ;  /* 0x01000100ff0477ac */ /* 0x000ea20008000a00 */
[----:B------:R-:W-:Y:S02]  /*0560*/  IMAD.MOV.U32 R6, RZ, RZ, R25 ;  /* 0x000000ffff067224 */ /* 0x000fe400078e0019 */
[----:B------:R1:W-:Y:S01]  /*0570*/  STL.64 [R1+0x8], R22 ;  /* 0x0000081601007387 */ /* 0x0003e20000100a00 */
[----:B------:R-:W3:Y:S01]  /*0580*/  LDC.64 R8, c[0x4][R8] ;  /* 0x0100000008087b82 */ /* 0x000ee20000000a00 */
[----:B------:R-:W-:Y:S02]  /*0590*/  IMAD.MOV.U32 R7, RZ, RZ, R24 ;  /* 0x000000ffff077224 */ /* 0x000fe400078e0018 */
[----:B------:R1:W-:Y:S04]  /*05a0*/  STL.64 [R1+0x10], R28 ;  /* 0x0000101c01007387 */ /* 0x0003e80000100a00 */
[----:B------:R1:W-:Y:S04]  /*05b0*/  STL.64 [R1+0x18], R18 ;  /* 0x0000181201007387 */ /* 0x0003e80000100a00 */
[----:B------:R1:W-:Y:S01]  /*05c0*/  STL.64 [R1+0x20], R16 ;  /* 0x0000201001007387 */ /* 0x0003e20000100a00 */
[----:B--2---:R-:W-:Y:S01]  /*05d0*/  IMAD.U32 R4, RZ, RZ, UR4 ;  /* 0x00000004ff047e24 */ /* 0x004fe2000f8e00ff */
[----:B------:R-:W-:-:S07]  /*05e0*/  MOV R5, UR5 ;  /* 0x0000000500057c02 */ /* 0x000fce0008000f00 */
[----:B------:R-:W-:-:S07]  /*05f0*/  LEPC R20, `(.L_x_3) ;  /* 0x000000001014794e */ /* 0x000fce0000000000 */
[----:B01-3--:R-:W-:Y:S05]  /*0600*/  CALL.ABS.NOINC R8 ;  /* 0x0000000008007343 */ /* 0x00bfea0003c00000 */
.L_x_3:
[----:B0-----:R-:W-:Y:S05]  /*0610*/  BSYNC.RECONVERGENT B6 ;  /* 0x0000000000067941 */ /* 0x001fea0003800200 */
.L_x_2:
[----:B------:R-:W-:-:S08]  /*0620*/  DMUL R4, R28, R28 ;  /* 0x0000001c1c047228 */ /* 0x000fd00000000000 */
[----:B------:R-:W-:-:S08]  /*0630*/  DFMA R4, R22, R22, -R4 ;  /* 0x000000161604722b */ /* 0x000fd00000000804 */
[----:B------:R-:W-:-:S08]  /*0640*/  DADD R22, R18, R4 ;  /* 0x0000000012167229 */ /* 0x000fd00000000004 */
[----:B------:R-:W-:-:S08]  /*0650*/  DADD R4, R22, R22 ;  /* 0x0000000016047229 */ /* 0x000fd00000000016 */
[----:B------:R-:W-:-:S08]  /*0660*/  DFMA R28, R4, R28, R16 ;  /* 0x0000001c041c722b */ /* 0x000fd00000000010 */
[----:B------:R-:W-:-:S08]  /*0670*/  DMUL R4, R28, R28 ;  /* 0x0000001c1c047228 */ /* 0x000fd00000000000 */
[----:B------:R-:W-:-:S08]  /*0680*/  DFMA R4, R22, R22, R4 ;  /* 0x000000161604722b */ /* 0x000fd00000000004 */
[----:B------:R-:W-:-:S14]  /*0690*/  DSETP.GEU.AND P0, PT, R4, 4, PT ;  /* 0x401000000400742a */ /* 0x000fdc0003f0e000 */
[----:B------:R-:W-:Y:S05]  /*06a0*/  @P0 BRA `(.L_x_4) ;  /* 0x00000000001c0947 */ /* 0x000fea0003800000 */
[----:B------:R-:W-:-:S04]  /*06b0*/  IADD3 R2, PT, PT, R2, 0x1, RZ ;  /* 0x0000000102027810 */ /* 0x000fc80007ffe0ff */
[----:B------:R-:W-:-:S13]  /*06c0*/  ISETP.NE.AND P0, PT, R2, UR38, PT ;  /* 0x0000002602007c0c */ /* 0x000fda000bf05270 */
[----:B------:R-:W-:Y:S05]  /*06d0*/  @P0 BRA `(.L_x_5) ;  /* 0xfffffffc00800947 */ /* 0x000fea000383ffff */
.L_x_1:
[----:B------:R-:W-:Y:S05]  /*06e0*/  BSYNC.RECONVERGENT B7 ;  /* 0x0000000000077941 */ /* 0x000fea0003800200 */
.L_x_0:
[----:B------:R-:W-:-:S05]  /*06f0*/  IMAD.MOV.U32 R3, RZ, RZ, -0x1 ;  /* 0xffffffffff037424 */ /* 0x000fca00078e00ff */
[----:B------:R-:W-:Y:S01]  /*0700*/  STG.E desc[UR36][R30.64], R3 ;  /* 0x000000031e007986 */ /* 0x000fe2000c101924 */
[----:B------:R-:W-:Y:S05]  /*0710*/  EXIT ;  /* 0x000000000000794d */ /* 0x000fea0003800000 */
.L_x_4:
[----:B------:R-:W-:Y:S01]  /*0720*/  STG.E desc[UR36][R30.64], R2 ;  /* 0x000000021e007986 */ /* 0x000fe2000c101924 */
[----:B------:R-:W-:Y:S05]  /*0730*/  EXIT ;  /* 0x000000000000794d */ /* 0x000fea0003800000 */
.L_x_6:
[----:B------:R-:W-:-:S00]  /*0740*/  BRA `(.L_x_6) ;  /* 0xfffffffc00fc7947 */ /* 0x000fc0000383ffff */
[----:B------:R-:W-:-:S00]  /*0750*/  NOP ;  /* 0x0000000000007918 */ /* 0x000fc00000000000 */
        /* <DEDUP_REMOVED lines=10> */
.L_x_7:


//--------------------- .nv.global.init           --------------------------
	.section	.nv.global.init,"aw",@progbits
.nv.global.init:
	.type		$str,@object
	.size		$str,(.L_0 - $str)
$str:
        /*0000*/ 	.byte	0x43, 0x6f, 0x75, 0x6e, 0x74, 0x3a, 0x20, 0x25, 0x64, 0x2c, 0x20, 0x72, 0x31, 0x3a, 0x20, 0x25
        /*0010*/ 	.byte	0x66, 0x2c, 0x20, 0x63, 0x31, 0x3a, 0x20, 0x25, 0x66, 0x2c, 0x20, 0x72, 0x32, 0x3a, 0x20, 0x25
        /*0020*/ 	.byte	0x66, 0x2c, 0x20, 0x63, 0x32, 0x3a, 0x20, 0x25, 0x66, 0x32, 0x20, 0x0a, 0x00
.L_0:


//--------------------- .nv.shared.reserved.0     --------------------------
	.section	.nv.shared.reserved.0,"aw",@nobits
	.weak		__nv_reservedSMEM_offset_0_alias
	.size		__nv_reservedSMEM_offset_0_alias, 0, 64
	.other		__nv_reservedSMEM_offset_0_alias,@"STO_CUDA_RESERVED_SHARED STV_DEFAULT"
__nv_reservedSMEM_offset_0_alias:
	.zero		0
	.zero		64


//--------------------- .nv.constant0._Z13feelScreenGPUPiiiddddi --------------------------
	.section	.nv.constant0._Z13feelScreenGPUPiiiddddi,"a",@progbits
	.sectionflags	@""
	.align	4
.nv.constant0._Z13feelScreenGPUPiiiddddi:
	.zero		948


//--------------------- SYMBOLS --------------------------

	.type		.nv.reservedSmem.offset0,@object
	.size		.nv.reservedSmem.offset0,0x4
	.type		vprintf,@function
